	.headerflags	@"EF_CUDA_TEXMODE_UNIFIED EF_CUDA_64BIT_ADDRESS EF_CUDA_ACCELERATORS EF_CUDA_SM90 EF_CUDA_VIRTUAL_SM(EF_CUDA_SM90)"
	.elftype	@"ET_EXEC"


//--------------------- .nv.info                  --------------------------
	.section	.nv.info,"",@"SHT_CUDA_INFO"
	.align	4


	//----- nvinfo : EIATTR_REGCOUNT
	.align		4
        /*0000*/ 	.byte	0x04, 0x2f
        /*0002*/ 	.short	(.L_1 - .L_0)
	.align		4
.L_0:
        /*0004*/ 	.word	index@(triton_poi_fused_add_convolution_mul_21)
        /*0008*/ 	.word	0x0000005e


	//----- nvinfo : EIATTR_MIN_STACK_SIZE
	.align		4
.L_1:
        /*000c*/ 	.byte	0x04, 0x12
        /*000e*/ 	.short	(.L_3 - .L_2)
	.align		4
.L_2:
        /*0010*/ 	.word	index@(triton_poi_fused_add_convolution_mul_21)
        /*0014*/ 	.word	0x00000000


	//----- nvinfo : EIATTR_FRAME_SIZE
	.align		4
.L_3:
        /*0018*/ 	.byte	0x04, 0x11
        /*001a*/ 	.short	(.L_5 - .L_4)
	.align		4
.L_4:
        /*001c*/ 	.word	index@(triton_poi_fused_add_convolution_mul_21)
        /*0020*/ 	.word	0x00000000


	//----- nvinfo : EIATTR_MIN_STACK_SIZE
	.align		4
.L_5:
        /*0024*/ 	.byte	0x04, 0x12
        /*0026*/ 	.short	(.L_7 - .L_6)
	.align		4
.L_6:
        /*0028*/ 	.word	index@(triton_poi_fused_add_convolution_mul_21)
        /*002c*/ 	.word	0x00000000
.L_7:


//--------------------- .nv.info.triton_poi_fused_add_convolution_mul_21 --------------------------
	.section	.nv.info.triton_poi_fused_add_convolution_mul_21,"",@"SHT_CUDA_INFO"
	.sectionflags	@""
	.align	4


	//----- nvinfo : EIATTR_CUDA_API_VERSION
	.align		4
        /*0000*/ 	.byte	0x04, 0x37
        /*0002*/ 	.short	(.L_9 - .L_8)
.L_8:
        /*0004*/ 	.word	0x0000007c


	//----- nvinfo : EIATTR_KPARAM_INFO
	.align		4
.L_9:
        /*0008*/ 	.byte	0x04, 0x17
        /*000a*/ 	.short	(.L_11 - .L_10)
.L_10:
        /*000c*/ 	.word	0x00000000
        /*0010*/ 	.short	0x0007
        /*0012*/ 	.short	0x0034
        /*0014*/ 	.byte	0x00, 0xf0, 0x11, 0x00


	//----- nvinfo : EIATTR_KPARAM_INFO
	.align		4
.L_11:
        /*0018*/ 	.byte	0x04, 0x17
        /*001a*/ 	.short	(.L_13 - .L_12)
.L_12:
        /*001c*/ 	.word	0x00000000
        /*0020*/ 	.short	0x0006
        /*0022*/ 	.short	0x0030
        /*0024*/ 	.byte	0x00, 0xf0, 0x11, 0x00


	//----- nvinfo : EIATTR_KPARAM_INFO
	.align		4
.L_13:
        /*0028*/ 	.byte	0x04, 0x17
        /*002a*/ 	.short	(.L_15 - .L_14)
.L_14:
        /*002c*/ 	.word	0x00000000
        /*0030*/ 	.short	0x0005
        /*0032*/ 	.short	0x0028
        /*0034*/ 	.byte	0x00, 0xf4, 0x21, 0x00


	//----- nvinfo : EIATTR_KPARAM_INFO
	.align		4
.L_15:
        /*0038*/ 	.byte	0x04, 0x17
        /*003a*/ 	.short	(.L_17 - .L_16)
.L_16:
        /*003c*/ 	.word	0x00000000
        /*0040*/ 	.short	0x0004
        /*0042*/ 	.short	0x0020
        /*0044*/ 	.byte	0x00, 0xf4, 0x21, 0x00


	//----- nvinfo : EIATTR_KPARAM_INFO
	.align		4
.L_17:
        /*0048*/ 	.byte	0x04, 0x17
        /*004a*/ 	.short	(.L_19 - .L_18)
.L_18:
        /*004c*/ 	.word	0x00000000
        /*0050*/ 	.short	0x0003
        /*0052*/ 	.short	0x0018
        /*0054*/ 	.byte	0x00, 0xf4, 0x21, 0x00


	//----- nvinfo : EIATTR_KPARAM_INFO
	.align		4
.L_19:
        /*0058*/ 	.byte	0x04, 0x17
        /*005a*/ 	.short	(.L_21 - .L_20)
.L_20:
        /*005c*/ 	.word	0x00000000
        /*0060*/ 	.short	0x0002
        /*0062*/ 	.short	0x0010
        /*0064*/ 	.byte	0x00, 0xf4, 0x21, 0x00


	//----- nvinfo : EIATTR_KPARAM_INFO
	.align		4
.L_21:
        /*0068*/ 	.byte	0x04, 0x17
        /*006a*/ 	.short	(.L_23 - .L_22)
.L_22:
        /*006c*/ 	.word	0x00000000
        /*0070*/ 	.short	0x0001
        /*0072*/ 	.short	0x0008
        /*0074*/ 	.byte	0x00, 0xf4, 0x21, 0x00


	//----- nvinfo : EIATTR_KPARAM_INFO
	.align		4
.L_23:
        /*0078*/ 	.byte	0x04, 0x17
        /*007a*/ 	.short	(.L_25 - .L_24)
.L_24:
        /*007c*/ 	.word	0x00000000
        /*0080*/ 	.short	0x0000
        /*0082*/ 	.short	0x0000
        /*0084*/ 	.byte	0x00, 0xf4, 0x21, 0x00


	//----- nvinfo : EIATTR_SPARSE_MMA_MASK
	.align		4
.L_25:
        /*0088*/ 	.byte	0x03, 0x50
        /*008a*/ 	.short	0x0000


	//----- nvinfo : EIATTR_MAXREG_COUNT
	.align		4
        /*008c*/ 	.byte	0x03, 0x1b
        /*008e*/ 	.short	0x00ff


	//----- nvinfo : EIATTR_EXIT_INSTR_OFFSETS
	.align		4
        /*0090*/ 	.byte	0x04, 0x1c
        /*0092*/ 	.short	(.L_27 - .L_26)


	//   ....[0]....
.L_26:
        /*0094*/ 	.word	0x00001620


	//   ....[1]....
        /*0098*/ 	.word	0x00001640


	//----- nvinfo : EIATTR_REQNTID
	.align		4
.L_27:
        /*009c*/ 	.byte	0x04, 0x10
        /*009e*/ 	.short	(.L_29 - .L_28)
.L_28:
        /*00a0*/ 	.word	0x00000100
        /*00a4*/ 	.word	0x00000001
        /*00a8*/ 	.word	0x00000001


	//----- nvinfo : EIATTR_CBANK_PARAM_SIZE
	.align		4
.L_29:
        /*00ac*/ 	.byte	0x03, 0x19
        /*00ae*/ 	.short	0x0038


	//----- nvinfo : EIATTR_PARAM_CBANK
	.align		4
        /*00b0*/ 	.byte	0x04, 0x0a
        /*00b2*/ 	.short	(.L_31 - .L_30)
	.align		4
.L_30:
        /*00b4*/ 	.word	index@(.nv.constant0.triton_poi_fused_add_convolution_mul_21)
        /*00b8*/ 	.short	0x0210
        /*00ba*/ 	.short	0x0038


	//----- nvinfo : EIATTR_SW_WAR
	.align		4
.L_31:
        /*00bc*/ 	.byte	0x04, 0x36
        /*00be*/ 	.short	(.L_33 - .L_32)
.L_32:
        /*00c0*/ 	.word	0x00000008
.L_33:


//--------------------- .nv.callgraph             --------------------------
	.section	.nv.callgraph,"",@"SHT_CUDA_CALLGRAPH"
	.align	4
	.sectionentsize	8
	.align		4
        /*0000*/ 	.word	0x00000000
	.align		4
        /*0004*/ 	.word	0xffffffff
	.align		4
        /*0008*/ 	.word	0x00000000
	.align		4
        /*000c*/ 	.word	0xfffffffe
	.align		4
        /*0010*/ 	.word	0x00000000
	.align		4
        /*0014*/ 	.word	0xfffffffd
	.align		4
        /*0018*/ 	.word	0x00000000
	.align		4
        /*001c*/ 	.word	0xfffffffc


//--------------------- .text.triton_poi_fused_add_convolution_mul_21 --------------------------
	.section	.text.triton_poi_fused_add_convolution_mul_21,"ax",@progbits
	.sectionflags	@"SHF_BARRIERS=1"
	.align	128
        .global         triton_poi_fused_add_convolution_mul_21
        .type           triton_poi_fused_add_convolution_mul_21,@function
        .size           triton_poi_fused_add_convolution_mul_21,(.L_x_1 - triton_poi_fused_add_convolution_mul_21)
        .other          triton_poi_fused_add_convolution_mul_21,@"STO_CUDA_ENTRY STV_DEFAULT"
triton_poi_fused_add_convolution_mul_21:
.text.triton_poi_fused_add_convolution_mul_21:
[----:B------:R-:W0:Y:S01]  /*0000*/  LDC R1, c[0x0][0x28] ;  /* 0x00000a00ff017b82 */ /* 0x000e220000000800 */
[----:B------:R-:W1:Y:S07]  /*0010*/  S2R R20, SR_CTAID.X ;  /* 0x0000000000147919 */ /* 0x000e6e0000002500 */
[----:B------:R-:W2:Y:S01]  /*0020*/  LDC.64 R10, c[0x0][0x210] ;  /* 0x00008400ff0a7b82 */ /* 0x000ea20000000a00 */
[----:B------:R-:W-:Y:S02]  /*0030*/  CS2R R52, SRZ ;  /* 0x0000000000347805 */ /* 0x000fe4000001ff00 */
[----:B------:R-:W-:Y:S01]  /*0040*/  CS2R R54, SRZ ;  /* 0x0000000000367805 */ /* 0x000fe2000001ff00 */
[----:B------:R-:W3:Y:S01]  /*0050*/  S2R R26, SR_TID.X ;  /* 0x00000000001a7919 */ /* 0x000ee20000002100 */
[----:B------:R-:W-:Y:S01]  /*0060*/  ULDC.64 UR6, c[0x0][0x208] ;  /* 0x0000820000067ab9 */ /* 0x000fe20000000a00 */
[----:B------:R-:W-:-:S02]  /*0070*/  CS2R R48, SRZ ;  /* 0x0000000000307805 */ /* 0x000fc4000001ff00 */
[----:B------:R-:W-:Y:S01]  /*0080*/  CS2R R50, SRZ ;  /* 0x0000000000327805 */ /* 0x000fe2000001ff00 */
[----:B------:R-:W4:Y:S01]  /*0090*/  S2R R13, SR_CTAID.Y ;  /* 0x00000000000d7919 */ /* 0x000f220000002600 */
[----:B------:R-:W-:Y:S02]  /*00a0*/  CS2R R44, SRZ ;  /* 0x00000000002c7805 */ /* 0x000fe4000001ff00 */
[----:B------:R-:W-:Y:S02]  /*00b0*/  CS2R R46, SRZ ;  /* 0x00000000002e7805 */ /* 0x000fe4000001ff00 */
[----:B------:R-:W-:Y:S02]  /*00c0*/  CS2R R40, SRZ ;  /* 0x0000000000287805 */ /* 0x000fe4000001ff00 */
[----:B------:R-:W-:Y:S01]  /*00d0*/  CS2R R42, SRZ ;  /* 0x00000000002a7805 */ /* 0x000fe2000001ff00 */
[----:B------:R-:W5:Y:S01]  /*00e0*/  S2UR UR5, SR_CgaCtaId ;  /* 0x00000000000579c3 */ /* 0x000f620000008800 */
[----:B------:R-:W-:Y:S01]  /*00f0*/  UMOV UR4, 0x400 ;  /* 0x0000040000047882 */ /* 0x000fe20000000000 */
[----:B------:R-:W-:-:S06]  /*0100*/  IMAD.MOV.U32 R68, RZ, RZ, RZ ;  /* 0x000000ffff447224 */ /* 0x000fcc00078e00ff */
[----:B------:R-:W5:Y:S01]  /*0110*/  LDC.64 R22, c[0x0][0x220] ;  /* 0x00008800ff167b82 */ /* 0x000f620000000a00 */
[----:B-1----:R-:W-:Y:S02]  /*0120*/  IMAD.SHL.U32 R20, R20, 0x10, RZ ;  /* 0x0000001014147824 */ /* 0x002fe400078e00ff */
[----:B---3--:R-:W-:Y:S01]  /*0130*/  IMAD.SHL.U32 R67, R26, 0x4, RZ ;  /* 0x000000041a437824 */ /* 0x008fe200078e00ff */
[----:B------:R-:W-:Y:S02]  /*0140*/  SHF.R.U32.HI R62, RZ, 0x2, R26 ;  /* 0x00000002ff3e7819 */ /* 0x000fe4000001161a */
[----:B----4-:R-:W-:Y:S02]  /*0150*/  SHF.L.U32 R3, R13, 0x8, RZ ;  /* 0x000000080d037819 */ /* 0x010fe400000006ff */
[----:B------:R-:W-:Y:S02]  /*0160*/  LOP3.LUT R9, R20, 0xc, R67, 0xf8, !PT ;  /* 0x0000000c14097812 */ /* 0x000fe400078ef843 */
[----:B------:R-:W-:-:S02]  /*0170*/  SGXT.U32 R62, R62, 0x6 ;  /* 0x000000063e3e781a */ /* 0x000fc40000000000 */
[----:B------:R-:W-:Y:S02]  /*0180*/  ISETP.GE.AND P4, PT, R9, 0x400, PT ;  /* 0x000004000900780c */ /* 0x000fe40003f86270 */
[----:B------:R-:W-:Y:S02]  /*0190*/  PRMT R63, R62, 0x6540, R13 ;  /* 0x000065403e3f7816 */ /* 0x000fe4000000000d */
[----:B------:R-:W-:Y:S02]  /*01a0*/  LOP3.LUT R0, R3, 0x40, R62, 0xfe, !PT ;  /* 0x0000004003007812 */ /* 0x000fe400078efe3e */
[C---:B------:R-:W-:Y:S01]  /*01b0*/  ISETP.LT.AND P0, PT, R63.reuse, 0x200, !P4 ;  /* 0x000002003f00780c */ /* 0x040fe20006701270 */
[--C-:B------:R-:W-:Y:S01]  /*01c0*/  IMAD R63, R63, 0x400, R9.reuse ;  /* 0x000004003f3f7824 */ /* 0x100fe200078e0209 */
[C---:B------:R-:W-:Y:S01]  /*01d0*/  ISETP.LT.AND P6, PT, R0.reuse, 0x200, !P4 ;  /* 0x000002000000780c */ /* 0x040fe200067c1270 */
[----:B------:R-:W-:Y:S01]  /*01e0*/  IMAD R0, R0, 0x400, R9 ;  /* 0x0000040000007824 */ /* 0x000fe200078e0209 */
[----:B------:R-:W-:Y:S01]  /*01f0*/  LOP3.LUT R2, R3, 0x80, R62, 0xfe, !PT ;  /* 0x0000008003027812 */ /* 0x000fe200078efe3e */
[----:B--2---:R-:W-:Y:S01]  /*0200*/  IMAD.WIDE R4, R63, 0x4, R10 ;  /* 0x000000043f047825 */ /* 0x004fe200078e020a */
[----:B------:R-:W-:-:S02]  /*0210*/  LOP3.LUT R8, R3, 0xc0, R62, 0xfe, !PT ;  /* 0x000000c003087812 */ /* 0x000fc400078efe3e */
[----:B------:R-:W-:Y:S01]  /*0220*/  ISETP.LT.AND P5, PT, R2, 0x200, !P4 ;  /* 0x000002000200780c */ /* 0x000fe200067a1270 */
[----:B------:R-:W-:Y:S01]  /*0230*/  IMAD.WIDE R6, R0, 0x4, R10 ;  /* 0x0000000400067825 */ /* 0x000fe200078e020a */
[----:B------:R-:W-:Y:S02]  /*0240*/  LEA R2, R2, R9, 0xa ;  /* 0x0000000902027211 */ /* 0x000fe400078e50ff */
[C---:B------:R-:W-:Y:S01]  /*0250*/  ISETP.LT.AND P4, PT, R8.reuse, 0x200, !P4 ;  /* 0x000002000800780c */ /* 0x040fe20006781270 */
[----:B------:R1:W2:Y:S01]  /*0260*/  @P0 LDG.E.EL.128 R52, desc[UR6][R4.64] ;  /* 0x0000000604340981 */ /* 0x0002a2000c2e1d00 */
[----:B------:R-:W-:Y:S01]  /*0270*/  IMAD R3, R8, 0x400, R9 ;  /* 0x0000040008037824 */ /* 0x000fe200078e0209 */
[----:B------:R-:W-:Y:S01]  /*0280*/  P2R R12, PR, RZ, 0x1 ;  /* 0x00000001ff0c7803 */ /* 0x000fe20000000000 */
[--C-:B------:R-:W-:Y:S01]  /*0290*/  IMAD.WIDE R8, R2, 0x4, R10.reuse ;  /* 0x0000000402087825 */ /* 0x100fe200078e020a */
[----:B------:R3:W4:Y:S04]  /*02a0*/  @P6 LDG.E.EL.128 R48, desc[UR6][R6.64] ;  /* 0x0000000606306981 */ /* 0x000728000c2e1d00 */
[----:B------:R-:W4:Y:S01]  /*02b0*/  @P5 LDG.E.EL.128 R44, desc[UR6][R8.64] ;  /* 0x00000006082c5981 */ /* 0x000f22000c2e1d00 */
[----:B-1----:R-:W-:Y:S01]  /*02c0*/  IMAD.WIDE R4, R3, 0x4, R10 ;  /* 0x0000000403047825 */ /* 0x002fe200078e020a */
[----:B------:R-:W-:Y:S01]  /*02d0*/  P2R R69, PR, RZ, 0x40 ;  /* 0x00000040ff457803 */ /* 0x000fe20000000000 */
[----:B-----5:R-:W-:Y:S01]  /*02e0*/  UPRMT UR4, UR5, 0x654, UR4 ;  /* 0x0000065405047896 */ /* 0x020fe20008000004 */
[----:B---3--:R-:W1:Y:S02]  /*02f0*/  LDC.64 R6, c[0x0][0x218] ;  /* 0x00008600ff067b82 */ /* 0x008e640000000a00 */
[----:B------:R3:W5:Y:S01]  /*0300*/  @P4 LDG.E.EL.128 R40, desc[UR6][R4.64] ;  /* 0x0000000604284981 */ /* 0x000762000c2e1d00 */
[----:B------:R-:W-:Y:S01]  /*0310*/  IMAD.SHL.U32 R11, R26, 0x400, RZ ;  /* 0x000004001a0b7824 */ /* 0x000fe200078e00ff */
[----:B------:R-:W-:-:S02]  /*0320*/  ISETP.NE.AND P6, PT, R12, RZ, PT ;  /* 0x000000ff0c00720c */ /* 0x000fc40003fc5270 */
[----:B------:R-:W-:Y:S02]  /*0330*/  SHF.R.S32.HI R12, RZ, 0x17, R13 ;  /* 0x00000017ff0c7819 */ /* 0x000fe4000001140d */
[----:B------:R-:W-:Y:S02]  /*0340*/  LOP3.LUT R11, R11, 0xc00, RZ, 0xc0, !PT ;  /* 0x00000c000b0b7812 */ /* 0x000fe400078ec0ff */
[----:B------:R-:W-:Y:S02]  /*0350*/  LOP3.LUT R10, R67, 0xfc, RZ, 0xc0, !PT ;  /* 0x000000fc430a7812 */ /* 0x000fe400078ec0ff */
[----:B---3--:R-:W-:Y:S02]  /*0360*/  SGXT R5, R12, 0x1 ;  /* 0x000000010c05781a */ /* 0x008fe40000000200 */
[----:B------:R-:W-:Y:S02]  /*0370*/  LOP3.LUT R4, R62, R11, RZ, 0xfc, !PT ;  /* 0x0000000b3e047212 */ /* 0x000fe400078efcff */
[----:B0-----:R-:W-:-:S02]  /*0380*/  LEA.HI R9, R11, UR4, RZ, 0x1c ;  /* 0x000000040b097c11 */ /* 0x001fc4000f8fe0ff */
[--C-:B------:R-:W-:Y:S02]  /*0390*/  PRMT R10, R10, 0x6540, R13.reuse ;  /* 0x000065400a0a7816 */ /* 0x100fe4000000000d */
[----:B------:R-:W-:Y:S02]  /*03a0*/  PRMT R8, R26, 0x6540, R13 ;  /* 0x000065401a087816 */ /* 0x000fe4000000000d */
[C---:B------:R-:W-:Y:S02]  /*03b0*/  LOP3.LUT R12, R11.reuse, 0x100, RZ, 0xfc, !PT ;  /* 0x000001000b0c7812 */ /* 0x040fe400078efcff */
[C---:B------:R-:W-:Y:S02]  /*03c0*/  LOP3.LUT R13, R11.reuse, 0x200, RZ, 0xfc, !PT ;  /* 0x000002000b0d7812 */ /* 0x040fe400078efcff */
[----:B------:R-:W-:Y:S02]  /*03d0*/  LOP3.LUT R11, R11, 0x300, RZ, 0xfc, !PT ;  /* 0x000003000b0b7812 */ /* 0x000fe400078efcff */
[----:B------:R-:W-:-:S02]  /*03e0*/  LEA R15, R4, R9, 0x2 ;  /* 0x00000009040f7211 */ /* 0x000fc400078e10ff */
[----:B------:R-:W-:Y:S02]  /*03f0*/  LEA.HI R9, R12, UR4, RZ, 0x1c ;  /* 0x000000040c097c11 */ /* 0x000fe4000f8fe0ff */
[----:B------:R-:W-:Y:S02]  /*0400*/  LEA.HI R13, R13, UR4, RZ, 0x1c ;  /* 0x000000040d0d7c11 */ /* 0x000fe4000f8fe0ff */
[----:B------:R-:W-:Y:S01]  /*0410*/  LEA.HI R11, R11, UR4, RZ, 0x1c ;  /* 0x000000040b0b7c11 */ /* 0x000fe2000f8fe0ff */
[C---:B------:R-:W-:Y:S02]  /*0420*/  IMAD R12, R4.reuse, 0x4, R9 ;  /* 0x00000004040c7824 */ /* 0x040fe400078e0209 */
[C---:B------:R-:W-:Y:S01]  /*0430*/  IMAD R17, R4.reuse, 0x4, R13 ;  /* 0x0000000404117824 */ /* 0x040fe200078e020d */
[----:B------:R-:W-:Y:S02]  /*0440*/  LEA R14, R4, R11, 0x2 ;  /* 0x0000000b040e7211 */ /* 0x000fe400078e10ff */
[----:B------:R-:W-:-:S02]  /*0450*/  LEA.HI R5, R5, R8, RZ, 0x7 ;  /* 0x0000000805057211 */ /* 0x000fc400078f38ff */
[----:B------:R-:W-:Y:S02]  /*0460*/  ISETP.GE.AND P1, PT, R8, 0x200, PT ;  /* 0x000002000800780c */ /* 0x000fe40003f26270 */
[----:B------:R-:W-:-:S05]  /*0470*/  LOP3.LUT R5, R5, 0xffffff80, RZ, 0xc0, !PT ;  /* 0xffffff8005057812 */ /* 0x000fca00078ec0ff */
[----:B------:R-:W-:Y:S02]  /*0480*/  IMAD.IADD R13, R8, 0x1, -R5 ;  /* 0x00000001080d7824 */ /* 0x000fe400078e0a05 */
[----:B------:R-:W0:Y:S02]  /*0490*/  LDC.64 R8, c[0x0][0x228] ;  /* 0x00008a00ff087b82 */ /* 0x000e240000000a00 */
[----:B-1----:R-:W-:Y:S01]  /*04a0*/  IMAD.WIDE R4, R13, 0x4, R6 ;  /* 0x000000040d047825 */ /* 0x002fe200078e0206 */
[----:B------:R-:W-:-:S04]  /*04b0*/  SHF.R.S32.HI R7, RZ, 0x1f, R10 ;  /* 0x0000001fff077819 */ /* 0x000fc8000001140a */
[----:B------:R-:W-:Y:S02]  /*04c0*/  LEA.HI R11, R7, R10, RZ, 0x7 ;  /* 0x0000000a070b7211 */ /* 0x000fe400078f38ff */
[----:B------:R-:W-:Y:S01]  /*04d0*/  ISETP.GE.AND P0, PT, R10, 0x200, PT ;  /* 0x000002000a00780c */ /* 0x000fe20003f06270 */
[----:B------:R-:W-:Y:S02]  /*04e0*/  IMAD.MOV.U32 R64, RZ, RZ, RZ ;  /* 0x000000ffff407224 */ /* 0x000fe400078e00ff */
[----:B0-----:R-:W-:Y:S01]  /*04f0*/  IMAD.WIDE R6, R13, 0x4, R8 ;  /* 0x000000040d067825 */ /* 0x001fe200078e0208 */
[----:B------:R-:W-:Y:S02]  /*0500*/  SHF.R.U32.HI R9, RZ, 0x6, R26 ;  /* 0x00000006ff097819 */ /* 0x000fe4000001161a */
[----:B------:R-:W-:Y:S02]  /*0510*/  SHF.L.U32 R8, R11, 0xa, RZ ;  /* 0x0000000a0b087819 */ /* 0x000fe400000006ff */
[----:B------:R-:W-:-:S02]  /*0520*/  SGXT.U32 R9, R9, 0x2 ;  /* 0x000000020909781a */ /* 0x000fc40000000000 */
[----:B------:R-:W-:Y:S02]  /*0530*/  LOP3.LUT R11, R11, 0xffffff80, RZ, 0xc0, !PT ;  /* 0xffffff800b0b7812 */ /* 0x000fe400078ec0ff */
[----:B------:R-:W-:Y:S02]  /*0540*/  LOP3.LUT R8, R8, 0xfffe0000, RZ, 0xc0, !PT ;  /* 0xfffe000008087812 */ /* 0x000fe400078ec0ff */
[----:B------:R-:W-:Y:S02]  /*0550*/  LOP3.LUT R61, R20, R9, RZ, 0xfc, !PT ;  /* 0x00000009143d7212 */ /* 0x000fe400078efcff */
[----:B------:R-:W-:Y:S02]  /*0560*/  IADD3 R25, R8, R10, -R11 ;  /* 0x0000000a08197210 */ /* 0x000fe40007ffe80b */
[----:B------:R-:W-:Y:S02]  /*0570*/  LOP3.LUT R58, R20, 0x4, R9, 0xfe, !PT ;  /* 0x00000004143a7812 */ /* 0x000fe400078efe09 */
[C---:B------:R-:W-:Y:S01]  /*0580*/  ISETP.LT.AND P3, PT, R61.reuse, 0x400, !P0 ;  /* 0x000004003d00780c */ /* 0x040fe20004761270 */
[----:B------:R-:W-:Y:S01]  /*0590*/  IMAD R61, R61, 0x80, R25 ;  /* 0x000000803d3d7824 */ /* 0x000fe200078e0219 */
[----:B------:R-:W-:-:S02]  /*05a0*/  ISETP.LT.AND P2, PT, R58, 0x400, !P0 ;  /* 0x000004003a00780c */ /* 0x000fc40004741270 */
[----:B------:R-:W-:Y:S02]  /*05b0*/  LOP3.LUT R24, R20, 0x8, R9, 0xfe, !PT ;  /* 0x0000000814187812 */ /* 0x000fe400078efe09 */
[----:B------:R-:W-:Y:S02]  /*05c0*/  LEA R58, R58, R25, 0x7 ;  /* 0x000000193a3a7211 */ /* 0x000fe400078e38ff */
[----:B------:R-:W-:Y:S01]  /*05d0*/  LOP3.LUT R59, R20, 0xc, R9, 0xfe, !PT ;  /* 0x0000000c143b7812 */ /* 0x000fe200078efe09 */
[----:B------:R-:W-:Y:S02]  /*05e0*/  IMAD R60, R24, 0x80, R25 ;  /* 0x00000080183c7824 */ /* 0x000fe400078e0219 */
[--C-:B------:R-:W-:Y:S01]  /*05f0*/  IMAD.WIDE R18, R58, 0x4, R22.reuse ;  /* 0x000000043a127825 */ /* 0x100fe200078e0216 */
[----:B------:R-:W-:Y:S02]  /*0600*/  CS2R R8, SRZ ;  /* 0x0000000000087805 */ /* 0x000fe4000001ff00 */
[----:B------:R-:W-:Y:S01]  /*0610*/  CS2R R10, SRZ ;  /* 0x00000000000a7805 */ /* 0x000fe2000001ff00 */
[----:B------:R-:W-:Y:S01]  /*0620*/  IMAD.WIDE R20, R60, 0x4, R22 ;  /* 0x000000043c147825 */ /* 0x000fe200078e0216 */
[----:B------:R-:W-:-:S02]  /*0630*/  CS2R R36, SRZ ;  /* 0x0000000000247805 */ /* 0x000fc4000001ff00 */
[----:B------:R-:W-:Y:S01]  /*0640*/  CS2R R38, SRZ ;  /* 0x0000000000267805 */ /* 0x000fe2000001ff00 */
[----:B--2---:R-:W-:Y:S04]  /*0650*/  STS [R15], R52 ;  /* 0x000000340f007388 */ /* 0x004fe80000000800 */
[----:B------:R-:W-:Y:S04]  /*0660*/  STS [R12+0x400], R53 ;  /* 0x000400350c007388 */ /* 0x000fe80000000800 */
[----:B------:R-:W-:Y:S04]  /*0670*/  STS [R17+0x800], R54 ;  /* 0x0008003611007388 */ /* 0x000fe80000000800 */
[----:B------:R-:W-:Y:S04]  /*0680*/  STS [R14+0xc00], R55 ;  /* 0x000c00370e007388 */ /* 0x000fe80000000800 */
[----:B----4-:R-:W-:Y:S04]  /*0690*/  STS [R15+0x100], R48 ;  /* 0x000100300f007388 */ /* 0x010fe80000000800 */
[----:B------:R-:W-:Y:S04]  /*06a0*/  STS [R12+0x500], R49 ;  /* 0x000500310c007388 */ /* 0x000fe80000000800 */
[----:B------:R-:W-:Y:S04]  /*06b0*/  STS [R17+0x900], R50 ;  /* 0x0009003211007388 */ /* 0x000fe80000000800 */
[----:B------:R-:W-:Y:S04]  /*06c0*/  STS [R14+0xd00], R51 ;  /* 0x000d00330e007388 */ /* 0x000fe80000000800 */
[----:B------:R-:W-:Y:S04]  /*06d0*/  STS [R15+0x200], R44 ;  /* 0x0002002c0f007388 */ /* 0x000fe80000000800 */
[----:B------:R-:W-:Y:S04]  /*06e0*/  STS [R12+0x600], R45 ;  /* 0x0006002d0c007388 */ /* 0x000fe80000000800 */
[----:B------:R-:W-:Y:S04]  /*06f0*/  STS [R17+0xa00], R46 ;  /* 0x000a002e11007388 */ /* 0x000fe80000000800 */
[----:B------:R-:W-:Y:S04]  /*0700*/  STS [R14+0xe00], R47 ;  /* 0x000e002f0e007388 */ /* 0x000fe80000000800 */
[----:B-----5:R-:W-:Y:S04]  /*0710*/  STS [R15+0x300], R40 ;  /* 0x000300280f007388 */ /* 0x020fe80000000800 */
[----:B------:R0:W-:Y:S04]  /*0720*/  STS [R12+0x700], R41 ;  /* 0x000700290c007388 */ /* 0x0001e80000000800 */
[----:B------:R-:W-:Y:S04]  /*0730*/  STS [R17+0xb00], R42 ;  /* 0x000b002a11007388 */ /* 0x000fe80000000800 */
[----:B------:R1:W-:Y:S01]  /*0740*/  STS [R14+0xf00], R43 ;  /* 0x000f002b0e007388 */ /* 0x0003e20000000800 */
[----:B------:R-:W-:Y:S06]  /*0750*/  BAR.SYNC.DEFER_BLOCKING 0x0 ;  /* 0x0000000000007b1d */ /* 0x000fec0000010000 */
[----:B------:R2:W3:Y:S01]  /*0760*/  @!P1 LDG.E.EL R68, desc[UR6][R4.64] ;  /* 0x0000000604449981 */ /* 0x0004e2000c2e1900 */
[----:B0-----:R-:W-:-:S02]  /*0770*/  CS2R R12, SRZ ;  /* 0x00000000000c7805 */ /* 0x001fc4000001ff00 */
[----:B-1----:R-:W-:Y:S01]  /*0780*/  CS2R R14, SRZ ;  /* 0x00000000000e7805 */ /* 0x002fe2000001ff00 */
[----:B------:R-:W-:Y:S01]  /*0790*/  IMAD.WIDE R16, R61, 0x4, R22 ;  /* 0x000000043d107825 */ /* 0x000fe200078e0216 */
[----:B------:R0:W4:Y:S01]  /*07a0*/  @!P1 LDG.E.EL R64, desc[UR6][R6.64] ;  /* 0x0000000606409981 */ /* 0x000122000c2e1900 */
[----:B------:R-:W-:Y:S02]  /*07b0*/  ISETP.LT.AND P1, PT, R24, 0x400, !P0 ;  /* 0x000004001800780c */ /* 0x000fe40004721270 */
[C---:B------:R-:W-:Y:S01]  /*07c0*/  ISETP.LT.AND P0, PT, R59.reuse, 0x400, !P0 ;  /* 0x000004003b00780c */ /* 0x040fe20004701270 */
[----:B------:R1:W5:Y:S01]  /*07d0*/  @P3 LDG.E.EL.128 R12, desc[UR6][R16.64] ;  /* 0x00000006100c3981 */ /* 0x000362000c2e1d00 */
[----:B--2---:R-:W-:Y:S02]  /*07e0*/  CS2R R4, SRZ ;  /* 0x0000000000047805 */ /* 0x004fe4000001ff00 */
[----:B0-----:R-:W-:Y:S01]  /*07f0*/  CS2R R6, SRZ ;  /* 0x0000000000067805 */ /* 0x001fe2000001ff00 */
[----:B------:R-:W-:-:S06]  /*0800*/  IMAD R59, R59, 0x80, R25 ;  /* 0x000000803b3b7824 */ /* 0x000fcc00078e0219 */
[----:B------:R-:W2:Y:S01]  /*0810*/  @P1 LDG.E.EL.128 R8, desc[UR6][R20.64] ;  /* 0x0000000614081981 */ /* 0x000ea2000c2e1d00 */
[----:B-1----:R-:W-:-:S03]  /*0820*/  IMAD.WIDE R16, R59, 0x4, R22 ;  /* 0x000000043b107825 */ /* 0x002fc600078e0216 */
[----:B------:R0:W2:Y:S04]  /*0830*/  @P2 LDG.E.EL.128 R4, desc[UR6][R18.64] ;  /* 0x0000000612042981 */ /* 0x0000a8000c2e1d00 */
[----:B------:R1:W2:Y:S01]  /*0840*/  @P0 LDG.E.EL.128 R36, desc[UR6][R16.64] ;  /* 0x0000000610240981 */ /* 0x0002a2000c2e1d00 */
[----:B------:R-:W-:-:S04]  /*0850*/  LOP3.LUT R67, R67, 0x3fc, RZ, 0xc0, !PT ;  /* 0x000003fc43437812 */ /* 0x000fc800078ec0ff */
[C---:B0-----:R-:W-:Y:S02]  /*0860*/  LOP3.LUT R19, R67.reuse, 0x400, RZ, 0xfc, !PT ;  /* 0x0000040043137812 */ /* 0x041fe400078efcff */
[C---:B------:R-:W-:Y:S02]  /*0870*/  LOP3.LUT R20, R67.reuse, 0x800, RZ, 0xfc, !PT ;  /* 0x0000080043147812 */ /* 0x040fe400078efcff */
[----:B------:R-:W-:Y:S02]  /*0880*/  LOP3.LUT R21, R67, 0xc00, RZ, 0xfc, !PT ;  /* 0x00000c0043157812 */ /* 0x000fe400078efcff */
[----:B------:R-:W-:Y:S02]  /*0890*/  SHF.R.U32.HI R19, RZ, 0x4, R19 ;  /* 0x00000004ff137819 */ /* 0x000fe40000011613 */
[----:B------:R-:W-:Y:S02]  /*08a0*/  SHF.R.U32.HI R18, RZ, 0x2, R26 ;  /* 0x00000002ff127819 */ /* 0x000fe4000001161a */
[----:B------:R-:W-:-:S02]  /*08b0*/  SHF.R.U32.HI R20, RZ, 0x4, R20 ;  /* 0x00000004ff147819 */ /* 0x000fc40000011614 */
[----:B------:R-:W-:Y:S01]  /*08c0*/  SHF.R.U32.HI R21, RZ, 0x4, R21 ;  /* 0x00000004ff157819 */ /* 0x000fe20000011615 */
[----:B------:R-:W0:Y:S01]  /*08d0*/  S2R R57, SR_TID.X ;  /* 0x0000000000397919 */ /* 0x000e220000002100 */
[----:B------:R-:W-:Y:S02]  /*08e0*/  LOP3.LUT R19, R19, 0x70, RZ, 0xc0, !PT ;  /* 0x0000007013137812 */ /* 0x000fe400078ec0ff */
[----:B------:R-:W-:Y:S02]  /*08f0*/  LOP3.LUT R18, R18, 0x30, RZ, 0xc0, !PT ;  /* 0x0000003012127812 */ /* 0x000fe400078ec0ff */
[----:B------:R-:W-:Y:S02]  /*0900*/  LOP3.LUT R20, R20, 0xb0, RZ, 0xc0, !PT ;  /* 0x000000b014147812 */ /* 0x000fe400078ec0ff */
[----:B------:R-:W-:Y:S01]  /*0910*/  LOP3.LUT R21, R21, 0xf0, RZ, 0xc0, !PT ;  /* 0x000000f015157812 */ /* 0x000fe200078ec0ff */
[----:B-1----:R-:W-:Y:S01]  /*0920*/  VIADD R16, R19, UR4 ;  /* 0x0000000413107c36 */ /* 0x002fe20008000000 */
[----:B------:R-:W-:Y:S01]  /*0930*/  IADD3 R20, R20, UR4, RZ ;  /* 0x0000000414147c10 */ /* 0x000fe2000fffe0ff */
[----:B------:R-:W-:Y:S01]  /*0940*/  VIADD R18, R18, UR4 ;  /* 0x0000000412127c36 */ /* 0x000fe20008000000 */
[----:B------:R-:W-:Y:S01]  /*0950*/  SHF.L.U32 R26, R26, 0x2, RZ ;  /* 0x000000021a1a7819 */ /* 0x000fe200000006ff */
[----:B------:R-:W-:Y:S01]  /*0960*/  VIADD R22, R21, UR4 ;  /* 0x0000000415167c36 */ /* 0x000fe20008000000 */
[C---:B------:R-:W-:Y:S01]  /*0970*/  LEA R24, R67.reuse, R16, 0x2 ;  /* 0x0000001043187211 */ /* 0x040fe200078e10ff */
[C---:B------:R-:W-:Y:S01]  /*0980*/  IMAD R28, R67.reuse, 0x4, R18 ;  /* 0x00000004431c7824 */ /* 0x040fe200078e0212 */
[----:B------:R-:W-:Y:S01]  /*0990*/  LOP3.LUT R26, R26, 0xfc, RZ, 0xc0, !PT ;  /* 0x000000fc1a1a7812 */ /* 0x000fe200078ec0ff */
[----:B------:R-:W-:-:S02]  /*09a0*/  IMAD R20, R67, 0x4, R20 ;  /* 0x0000000443147824 */ /* 0x000fc400078e0214 */
[----:B------:R-:W-:Y:S01]  /*09b0*/  IMAD R16, R67, 0x4, R22 ;  /* 0x0000000443107824 */ /* 0x000fe200078e0216 */
[----:B------:R-:W-:Y:S01]  /*09c0*/  LEA R66, R26, UR4, 0x2 ;  /* 0x000000041a427c11 */ /* 0x000fe2000f8e10ff */
[----:B------:R-:W-:Y:S04]  /*09d0*/  LDS.128 R28, [R28] ;  /* 0x000000001c1c7984 */ /* 0x000fe80000000c00 */
[----:B------:R-:W-:Y:S04]  /*09e0*/  LDS.128 R24, [R24+0x1000] ;  /* 0x0010000018187984 */ /* 0x000fe80000000c00 */
[----:B------:R-:W-:Y:S04]  /*09f0*/  LDS.128 R20, [R20+0x2000] ;  /* 0x0020000014147984 */ /* 0x000fe80000000c00 */
[----:B------:R-:W-:Y:S01]  /*0a00*/  LDS.128 R16, [R16+0x3000] ;  /* 0x0030000010107984 */ /* 0x000fe20000000c00 */
[----:B0-----:R-:W-:-:S04]  /*0a10*/  LOP3.LUT R56, R57, 0xff, RZ, 0xc0, !PT ;  /* 0x000000ff39387812 */ /* 0x001fc800078ec0ff */
[----:B------:R-:W-:Y:S01]  /*0a20*/  LEA R65, R56, UR4, 0x2 ;  /* 0x0000000438417c11 */ /* 0x000fe2000f8e10ff */
[----:B------:R-:W-:Y:S01]  /*0a30*/  BAR.SYNC.DEFER_BLOCKING 0x0 ;  /* 0x0000000000007b1d */ /* 0x000fe20000010000 */
[----:B------:R-:W-:Y:S02]  /*0a40*/  SHF.R.U32.HI R71, RZ, 0x6, R57 ;  /* 0x00000006ff477819 */ /* 0x000fe40000011639 */
[----:B------:R-:W-:Y:S02]  /*0a50*/  SHF.L.U32 R70, R57, 0x6, RZ ;  /* 0x0000000639467819 */ /* 0x000fe400000006ff */
[----:B------:R-:W-:Y:S02]  /*0a60*/  SGXT.U32 R71, R71, 0x2 ;  /* 0x000000024747781a */ /* 0x000fe40000000000 */
[----:B------:R-:W-:-:S04]  /*0a70*/  LOP3.LUT R70, R70, 0xfc0, RZ, 0xc0, !PT ;  /* 0x00000fc046467812 */ /* 0x000fc800078ec0ff */
[----:B------:R-:W-:Y:S02]  /*0a80*/  LOP3.LUT R71, R71, R70, RZ, 0xfc, !PT ;  /* 0x0000004647477212 */ /* 0x000fe400078efcff */
[C---:B------:R-:W-:Y:S02]  /*0a90*/  LEA.HI R72, R70.reuse, UR4, RZ, 0x1e ;  /* 0x0000000446487c11 */ /* 0x040fe4000f8ff0ff */
[C---:B------:R-:W-:Y:S02]  /*0aa0*/  LOP3.LUT R73, R70.reuse, 0x10, RZ, 0xfc, !PT ;  /* 0x0000001046497812 */ /* 0x040fe400078efcff */
[C---:B------:R-:W-:Y:S02]  /*0ab0*/  LOP3.LUT R74, R70.reuse, 0x20, RZ, 0xfc, !PT ;  /* 0x00000020464a7812 */ /* 0x040fe400078efcff */
[----:B------:R-:W-:Y:S02]  /*0ac0*/  LOP3.LUT R70, R70, 0x30, RZ, 0xfc, !PT ;  /* 0x0000003046467812 */ /* 0x000fe400078efcff */
[----:B------:R-:W-:-:S02]  /*0ad0*/  LEA.HI R74, R74, UR4, RZ, 0x1e ;  /* 0x000000044a4a7c11 */ /* 0x000fc4000f8ff0ff */
[----:B------:R-:W-:Y:S01]  /*0ae0*/  LEA.HI R70, R70, UR4, RZ, 0x1e ;  /* 0x0000000446467c11 */ /* 0x000fe2000f8ff0ff */
[C---:B------:R-:W-:Y:S01]  /*0af0*/  IMAD R79, R71.reuse, 0x4, R72 ;  /* 0x00000004474f7824 */ /* 0x040fe200078e0248 */
[----:B------:R-:W-:Y:S02]  /*0b00*/  LEA R80, R71, R74, 0x2 ;  /* 0x0000004a47507211 */ /* 0x000fe400078e10ff */
[----:B------:R-:W-:Y:S01]  /*0b10*/  LOP3.LUT R72, R67, 0xc00, RZ, 0xfc, !PT ;  /* 0x00000c0043487812 */ /* 0x000fe200078efcff */
[----:B------:R-:W-:Y:S01]  /*0b20*/  IMAD R81, R71, 0x4, R70 ;  /* 0x0000000447517824 */ /* 0x000fe200078e0246 */
[----:B------:R-:W-:Y:S02]  /*0b30*/  LOP3.LUT R75, R67, 0x400, RZ, 0xfc, !PT ;  /* 0x00000400434b7812 */ /* 0x000fe400078efcff */
[----:B------:R-:W-:Y:S02]  /*0b40*/  SHF.R.U32.HI R72, RZ, 0x2, R72 ;  /* 0x00000002ff487819 */ /* 0x000fe40000011648 */
[----:B------:R-:W-:-:S04]  /*0b50*/  SHF.R.U32.HI R70, RZ, 0x2, R75 ;  /* 0x00000002ff467819 */ /* 0x000fc8000001164b */
[----:B------:R-:W-:-:S04]  /*0b60*/  LOP3.LUT R70, R70, 0x1fc, RZ, 0xc0, !PT ;  /* 0x000001fc46467812 */ /* 0x000fc800078ec0ff */
[----:B------:R-:W-:-:S04]  /*0b70*/  IADD3 R70, R70, UR4, RZ ;  /* 0x0000000446467c10 */ /* 0x000fc8000fffe0ff */
[----:B------:R-:W-:Y:S02]  /*0b80*/  LEA R83, R67, R70, 0x2 ;  /* 0x0000004643537211 */ /* 0x000fe400078e10ff */
[----:B------:R-:W-:Y:S01]  /*0b90*/  LEA R91, R56, UR4, 0x3 ;  /* 0x00000004385b7c11 */ /* 0x000fe2000f8e18ff */
[----:B---3--:R0:W-:Y:S01]  /*0ba0*/  STS [R65], R68 ;  /* 0x0000004441007388 */ /* 0x0081e20000000800 */
[----:B------:R-:W-:Y:S01]  /*0bb0*/  BAR.SYNC.DEFER_BLOCKING 0x0 ;  /* 0x0000000000007b1d */ /* 0x000fe20000010000 */
[----:B0-----:R-:W-:-:S05]  /*0bc0*/  LEA.HI R68, R73, UR4, RZ, 0x1e ;  /* 0x0000000449447c11 */ /* 0x001fca000f8ff0ff */
[----:B------:R-:W5:Y:S01]  /*0bd0*/  LDS.128 R32, [R66] ;  /* 0x0000000042207984 */ /* 0x000f620000000c00 */
[----:B------:R-:W-:Y:S01]  /*0be0*/  IMAD R78, R71, 0x4, R68 ;  /* 0x00000004474e7824 */ /* 0x000fe200078e0244 */
[----:B------:R-:W-:Y:S02]  /*0bf0*/  LOP3.LUT R71, R67, 0x800, RZ, 0xfc, !PT ;  /* 0x0000080043477812 */ /* 0x000fe400078efcff */
[----:B------:R-:W-:Y:S02]  /*0c00*/  LOP3.LUT R68, R57, 0xfc, RZ, 0xc0, !PT ;  /* 0x000000fc39447812 */ /* 0x000fe400078ec0ff */
[----:B------:R-:W-:Y:S02]  /*0c10*/  SHF.R.U32.HI R71, RZ, 0x2, R71 ;  /* 0x00000002ff477819 */ /* 0x000fe40000011647 */
[----:B------:R-:W-:Y:S02]  /*0c20*/  LOP3.LUT R73, R72, 0x3fc, RZ, 0xc0, !PT ;  /* 0x000003fc48497812 */ /* 0x000fe400078ec0ff */
[----:B------:R-:W-:Y:S01]  /*0c30*/  LOP3.LUT R71, R71, 0x2fc, RZ, 0xc0, !PT ;  /* 0x000002fc47477812 */ /* 0x000fe200078ec0ff */
[----:B------:R-:W-:-:S02]  /*0c40*/  VIADD R68, R68, UR4 ;  /* 0x0000000444447c36 */ /* 0x000fc40008000000 */
[----:B------:R-:W-:Y:S01]  /*0c50*/  VIADD R74, R73, UR4 ;  /* 0x00000004494a7c36 */ /* 0x000fe20008000000 */
[----:B------:R-:W-:Y:S01]  /*0c60*/  IADD3 R72, R71, UR4, RZ ;  /* 0x0000000447487c10 */ /* 0x000fe2000fffe0ff */
[----:B------:R-:W-:-:S03]  /*0c70*/  IMAD R82, R67, 0x4, R68 ;  /* 0x0000000443527824 */ /* 0x000fc600078e0244 */
[C---:B------:R-:W-:Y:S01]  /*0c80*/  LEA R89, R67.reuse, R74, 0x2 ;  /* 0x0000004a43597211 */ /* 0x040fe200078e10ff */
[----:B------:R-:W-:Y:S01]  /*0c90*/  IMAD R84, R67, 0x4, R72 ;  /* 0x0000000443547824 */ /* 0x000fe200078e0248 */
[----:B------:R-:W-:Y:S01]  /*0ca0*/  BAR.SYNC.DEFER_BLOCKING 0x0 ;  /* 0x0000000000007b1d */ /* 0x000fe20000010000 */
[----:B-----5:R-:W-:Y:S01]  /*0cb0*/  FMUL R68, R32, R12 ;  /* 0x0000000c20447220 */ /* 0x020fe20000400000 */
[----:B------:R-:W-:Y:S01]  /*0cc0*/  FMUL R70, R33, R13 ;  /* 0x0000000d21467220 */ /* 0x000fe20000400000 */
[----:B------:R-:W-:Y:S01]  /*0cd0*/  FMUL R67, R34, R14 ;  /* 0x0000000e22437220 */ /* 0x000fe20000400000 */
[----:B------:R-:W-:Y:S01]  /*0ce0*/  FMUL R71, R35, R15 ;  /* 0x0000000f23477220 */ /* 0x000fe20000400000 */
[----:B--2---:R-:W-:Y:S01]  /*0cf0*/  FMUL R72, R32, R4 ;  /* 0x0000000420487220 */ /* 0x004fe20000400000 */
[----:B------:R0:W-:Y:S01]  /*0d00*/  STS [R79], R68 ;  /* 0x000000444f007388 */ /* 0x0001e20000000800 */
[----:B------:R-:W-:Y:S01]  /*0d10*/  FMUL R73, R33, R5 ;  /* 0x0000000521497220 */ /* 0x000fe20000400000 */
[----:B------:R-:W-:-:S02]  /*0d20*/  FMUL R74, R34, R6 ;  /* 0x00000006224a7220 */ /* 0x000fc40000400000 */
[----:B------:R1:W-:Y:S01]  /*0d30*/  STS [R78+0x40], R70 ;  /* 0x000040464e007388 */ /* 0x0003e20000000800 */
[----:B------:R-:W-:-:S03]  /*0d40*/  FMUL R75, R33, R9 ;  /* 0x00000009214b7220 */ /* 0x000fc60000400000 */
[----:B------:R2:W-:Y:S01]  /*0d50*/  STS [R80+0x80], R67 ;  /* 0x0000804350007388 */ /* 0x0005e20000000800 */
[----:B0-----:R-:W-:-:S03]  /*0d60*/  FMUL R68, R35, R7 ;  /* 0x0000000723447220 */ /* 0x001fc60000400000 */
[----:B------:R0:W-:Y:S01]  /*0d70*/  STS [R81+0xc0], R71 ;  /* 0x0000c04751007388 */ /* 0x0001e20000000800 */
[----:B-1----:R-:W-:Y:S01]  /*0d80*/  FMUL R70, R32, R8 ;  /* 0x0000000820467220 */ /* 0x002fe20000400000 */
[----:B------:R-:W-:Y:S02]  /*0d90*/  FMUL R76, R34, R10 ;  /* 0x0000000a224c7220 */ /* 0x000fe40000400000 */
[----:B------:R-:W-:Y:S01]  /*0da0*/  STS [R79+0x10], R72 ;  /* 0x000010484f007388 */ /* 0x000fe20000000800 */
[----:B------:R-:W-:Y:S01]  /*0db0*/  FMUL R77, R35, R11 ;  /* 0x0000000b234d7220 */ /* 0x000fe20000400000 */
[----:B--2---:R-:W-:Y:S02]  /*0dc0*/  FMUL R67, R32, R36 ;  /* 0x0000002420437220 */ /* 0x004fe40000400000 */
[----:B------:R1:W-:Y:S01]  /*0dd0*/  STS [R78+0x50], R73 ;  /* 0x000050494e007388 */ /* 0x0003e20000000800 */
[----:B0-----:R-:W-:-:S03]  /*0de0*/  FMUL R71, R33, R37 ;  /* 0x0000002521477220 */ /* 0x001fc60000400000 */
[----:B------:R-:W-:Y:S04]  /*0df0*/  STS [R80+0x90], R74 ;  /* 0x0000904a50007388 */ /* 0x000fe80000000800 */
[----:B------:R0:W-:Y:S01]  /*0e00*/  STS [R81+0xd0], R68 ;  /* 0x0000d04451007388 */ /* 0x0001e20000000800 */
[----:B-1----:R-:W-:Y:S01]  /*0e10*/  SHF.R.U32.HI R73, RZ, 0x2, R57 ;  /* 0x00000002ff497819 */ /* 0x002fe20000011639 */
[----:B------:R-:W-:Y:S02]  /*0e20*/  FMUL R57, R34, R38 ;  /* 0x0000002622397220 */ /* 0x000fe40000400000 */
[----:B------:R-:W-:Y:S01]  /*0e30*/  STS [R79+0x20], R70 ;  /* 0x000020464f007388 */ /* 0x000fe20000000800 */
[----:B------:R-:W-:-:S03]  /*0e40*/  FMUL R72, R35, R39 ;  /* 0x0000002723487220 */ /* 0x000fc60000400000 */
[----:B------:R-:W-:Y:S04]  /*0e50*/  STS [R78+0x60], R75 ;  /* 0x0000604b4e007388 */ /* 0x000fe80000000800 */
[----:B------:R-:W-:Y:S04]  /*0e60*/  STS [R80+0xa0], R76 ;  /* 0x0000a04c50007388 */ /* 0x000fe80000000800 */
[----:B------:R-:W-:Y:S04]  /*0e70*/  STS [R81+0xe0], R77 ;  /* 0x0000e04d51007388 */ /* 0x000fe80000000800 */
[----:B------:R-:W-:Y:S04]  /*0e80*/  STS [R79+0x30], R67 ;  /* 0x000030434f007388 */ /* 0x000fe80000000800 */
[----:B------:R-:W-:Y:S04]  /*0e90*/  STS [R78+0x70], R71 ;  /* 0x000070474e007388 */ /* 0x000fe80000000800 */
[----:B------:R1:W-:Y:S04]  /*0ea0*/  STS [R80+0xb0], R57 ;  /* 0x0000b03950007388 */ /* 0x0003e80000000800 */
[----:B------:R-:W-:Y:S01]  /*0eb0*/  STS [R81+0xf0], R72 ;  /* 0x0000f04851007388 */ /* 0x000fe20000000800 */
[----:B------:R-:W-:Y:S01]  /*0ec0*/  BAR.SYNC.DEFER_BLOCKING 0x0 ;  /* 0x0000000000007b1d */ /* 0x000fe20000010000 */
[----:B0-----:R-:W-:-:S07]  /*0ed0*/  SGXT.U32 R68, R73, 0x6 ;  /* 0x000000064944781a */ /* 0x001fce0000000000 */
[----:B-1----:R-:W0:Y:S01]  /*0ee0*/  LDC.64 R56, c[0x0][0x230] ;  /* 0x00008c00ff387b82 */ /* 0x002e220000000a00 */
[----:B------:R-:W-:Y:S04]  /*0ef0*/  LDS R70, [R82] ;  /* 0x0000000052467984 */ /* 0x000fe80000000800 */
[----:B------:R-:W-:Y:S04]  /*0f00*/  LDS R75, [R82+0x4] ;  /* 0x00000400524b7984 */ /* 0x000fe80000000800 */
        /* <DEDUP_REMOVED lines=13> */
[----:B------:R-:W-:Y:S01]  /*0fe0*/  LDS R73, [R89+0x300c] ;  /* 0x00300c0059497984 */ /* 0x000fe20000000800 */
[----:B------:R-:W-:Y:S01]  /*0ff0*/  BAR.SYNC.DEFER_BLOCKING 0x0 ;  /* 0x0000000000007b1d */ /* 0x000fe20000010000 */
[----:B------:R-:W-:-:S05]  /*1000*/  LEA R90, R68, UR4, 0x3 ;  /* 0x00000004445a7c11 */ /* 0x000fca000f8e18ff */
[----:B----4-:R-:W-:Y:S02]  /*1010*/  STS [R91], R64 ;  /* 0x000000405b007388 */ /* 0x010fe40000000800 */
[----:B------:R-:W-:Y:S06]  /*1020*/  BAR.SYNC.DEFER_BLOCKING 0x0 ;  /* 0x0000000000007b1d */ /* 0x000fec0000010000 */
[----:B------:R-:W1:Y:S01]  /*1030*/  LDS R90, [R90] ;  /* 0x000000005a5a7984 */ /* 0x000e620000000800 */
[----:B------:R-:W-:Y:S02]  /*1040*/  LOP3.LUT R71, R68, 0x40, RZ, 0xfc, !PT ;  /* 0x0000004044477812 */ /* 0x000fe400078efcff */
[----:B------:R-:W-:-:S02]  /*1050*/  LOP3.LUT R68, R62, 0x80, RZ, 0xfc, !PT ;  /* 0x000000803e447812 */ /* 0x000fc400078efcff */
[----:B------:R-:W-:Y:S02]  /*1060*/  LOP3.LUT R62, R62, 0xc0, RZ, 0xfc, !PT ;  /* 0x000000c03e3e7812 */ /* 0x000fe400078efcff */
[----:B------:R-:W-:Y:S02]  /*1070*/  LEA R71, R71, UR4, 0x3 ;  /* 0x0000000447477c11 */ /* 0x000fe4000f8e18ff */
[----:B------:R-:W-:-:S03]  /*1080*/  LEA R68, R68, UR4, 0x3 ;  /* 0x0000000444447c11 */ /* 0x000fc6000f8e18ff */
[----:B------:R-:W-:Y:S01]  /*1090*/  LDS R82, [R71] ;  /* 0x0000000047527984 */ /* 0x000fe20000000800 */
[--C-:B-1----:R-:W-:Y:S01]  /*10a0*/  FADD R89, R76, R90.reuse ;  /* 0x0000005a4c597221 */ /* 0x102fe20000000000 */
[----:B------:R-:W-:Y:S01]  /*10b0*/  LEA R76, R62, UR4, 0x3 ;  /* 0x000000043e4c7c11 */ /* 0x000fe2000f8e18ff */
[--C-:B------:R-:W-:Y:S01]  /*10c0*/  FADD R83, R70, R90.reuse ;  /* 0x0000005a46537221 */ /* 0x100fe20000000000 */
[--C-:B------:R-:W-:Y:S02]  /*10d0*/  FADD R70, R75, R90.reuse ;  /* 0x0000005a4b467221 */ /* 0x100fe40000000000 */
[----:B------:R-:W-:Y:S04]  /*10e0*/  LDS R75, [R68] ;  /* 0x00000000444b7984 */ /* 0x000fe80000000800 */
[----:B------:R-:W1:Y:S01]  /*10f0*/  LDS R76, [R76] ;  /* 0x000000004c4c7984 */ /* 0x000e620000000800 */
[----:B------:R-:W-:Y:S01]  /*1100*/  BAR.SYNC.DEFER_BLOCKING 0x0 ;  /* 0x0000000000007b1d */ /* 0x000fe20000010000 */
[----:B------:R-:W-:Y:S01]  /*1110*/  FADD R84, R77, R90 ;  /* 0x0000005a4d547221 */ /* 0x000fe20000000000 */
[----:B------:R-:W-:Y:S01]  /*1120*/  FADD R52, R83, R52 ;  /* 0x0000003453347221 */ /* 0x000fe20000000000 */
[----:B------:R-:W-:Y:S01]  /*1130*/  FADD R53, R70, R53 ;  /* 0x0000003546357221 */ /* 0x000fe20000000000 */
[----:B------:R-:W-:-:S02]  /*1140*/  FADD R54, R89, R54 ;  /* 0x0000003659367221 */ /* 0x000fc40000000000 */
[----:B------:R-:W-:Y:S01]  /*1150*/  STS [R65], R64 ;  /* 0x0000004041007388 */ /* 0x000fe20000000800 */
[----:B------:R-:W-:Y:S01]  /*1160*/  FADD R55, R84, R55 ;  /* 0x0000003754377221 */ /* 0x000fe20000000000 */
[----:B0-----:R-:W-:Y:S01]  /*1170*/  IMAD.WIDE R62, R63, 0x4, R56 ;  /* 0x000000043f3e7825 */ /* 0x001fe200078e0238 */
[----:B------:R-:W-:Y:S06]  /*1180*/  BAR.SYNC.DEFER_BLOCKING 0x0 ;  /* 0x0000000000007b1d */ /* 0x000fec0000010000 */
[----:B------:R1:W-:Y:S01]  /*1190*/  @P6 STG.E.128 desc[UR6][R62.64], R52 ;  /* 0x000000343e006986 */ /* 0x0003e2000c101d06 */
[----:B------:R-:W-:-:S03]  /*11a0*/  ISETP.NE.AND P6, PT, R69, RZ, PT ;  /* 0x000000ff4500720c */ /* 0x000fc60003fc5270 */
[----:B------:R-:W0:Y:S01]  /*11b0*/  LDS.128 R68, [R66] ;  /* 0x0000000042447984 */ /* 0x000e220000000c00 */
[----:B-1----:R-:W-:-:S04]  /*11c0*/  FADD R53, R74, R76 ;  /* 0x0000004c4a357221 */ /* 0x002fc80000000000 */
[----:B------:R-:W-:Y:S01]  /*11d0*/  FADD R40, R53, R40 ;  /* 0x0000002835287221 */ /* 0x000fe20000000000 */
[--C-:B------:R-:W-:Y:S01]  /*11e0*/  FADD R77, R78, R82.reuse ;  /* 0x000000524e4d7221 */ /* 0x100fe20000000000 */
[--C-:B------:R-:W-:Y:S01]  /*11f0*/  FADD R78, R79, R82.reuse ;  /* 0x000000524f4e7221 */ /* 0x100fe20000000000 */
[----:B------:R-:W-:Y:S01]  /*1200*/  FADD R79, R80, R82 ;  /* 0x00000052504f7221 */ /* 0x000fe20000000000 */
[C-C-:B0-----:R-:W-:Y:S01]  /*1210*/  FFMA R55, R32.reuse, R4, R68.reuse ;  /* 0x0000000420377223 */ /* 0x141fe20000000044 */
[C-C-:B------:R-:W-:Y:S01]  /*1220*/  FFMA R53, R32.reuse, R12, R68.reuse ;  /* 0x0000000c20357223 */ /* 0x140fe20000000044 */
[C-C-:B------:R-:W-:Y:S02]  /*1230*/  FFMA R4, R33.reuse, R13, R69.reuse ;  /* 0x0000000d21047223 */ /* 0x140fe40000000045 */
[----:B------:R-:W0:Y:S01]  /*1240*/  LDC.64 R12, c[0x0][0x238] ;  /* 0x00008e00ff0c7b82 */ /* 0x000e220000000a00 */
[C-C-:B------:R-:W-:Y:S01]  /*1250*/  FFMA R63, R32.reuse, R8, R68.reuse ;  /* 0x00000008203f7223 */ /* 0x140fe20000000044 */
[----:B------:R-:W-:Y:S01]  /*1260*/  FFMA R65, R32, R36, R68 ;  /* 0x0000002420417223 */ /* 0x000fe20000000044 */
[C-C-:B------:R-:W-:Y:S01]  /*1270*/  FFMA R8, R33.reuse, R5, R69.reuse ;  /* 0x0000000521087223 */ /* 0x140fe20000000045 */
[----:B------:R-:W-:Y:S01]  /*1280*/  FFMA R32, R33, R9, R69 ;  /* 0x0000000921207223 */ /* 0x000fe20000000045 */
[C-C-:B------:R-:W-:Y:S01]  /*1290*/  FFMA R5, R34.reuse, R14, R70.reuse ;  /* 0x0000000e22057223 */ /* 0x140fe20000000046 */
[----:B------:R-:W-:Y:S01]  /*12a0*/  FFMA R9, R34, R6, R70 ;  /* 0x0000000622097223 */ /* 0x000fe20000000046 */
[----:B------:R-:W-:Y:S01]  /*12b0*/  FADD R82, R81, R82 ;  /* 0x0000005251527221 */ /* 0x000fe20000000000 */
[----:B------:R-:W-:Y:S01]  /*12c0*/  FFMA R6, R35, R15, R71 ;  /* 0x0000000f23067223 */ /* 0x000fe20000000047 */
[--C-:B------:R-:W-:Y:S01]  /*12d0*/  FADD R85, R85, R75.reuse ;  /* 0x0000004b55557221 */ /* 0x100fe20000000000 */
[--C-:B------:R-:W-:Y:S01]  /*12e0*/  FADD R86, R86, R75.reuse ;  /* 0x0000004b56567221 */ /* 0x100fe20000000000 */
[--C-:B------:R-:W-:Y:S01]  /*12f0*/  FADD R87, R87, R75.reuse ;  /* 0x0000004b57577221 */ /* 0x100fe20000000000 */
[----:B------:R-:W-:Y:S01]  /*1300*/  FADD R88, R88, R75 ;  /* 0x0000004b58587221 */ /* 0x000fe20000000000 */
[--C-:B------:R-:W-:Y:S01]  /*1310*/  FADD R72, R72, R76.reuse ;  /* 0x0000004c48487221 */ /* 0x100fe20000000000 */
[--C-:B------:R-:W-:Y:S01]  /*1320*/  FADD R67, R67, R76.reuse ;  /* 0x0000004c43437221 */ /* 0x100fe20000000000 */
[----:B------:R-:W-:Y:S01]  /*1330*/  FADD R76, R73, R76 ;  /* 0x0000004c494c7221 */ /* 0x000fe20000000000 */
[----:B------:R-:W-:Y:S01]  /*1340*/  FFMA R36, R33, R37, R69 ;  /* 0x0000002521247223 */ /* 0x000fe20000000045 */
[----:B------:R-:W-:Y:S01]  /*1350*/  FFMA R33, R34, R10, R70 ;  /* 0x0000000a22217223 */ /* 0x000fe20000000046 */
[----:B------:R-:W-:Y:S01]  /*1360*/  FADD R29, R29, R4 ;  /* 0x000000041d1d7221 */ /* 0x000fe20000000000 */
[----:B------:R-:W-:Y:S01]  /*1370*/  FADD R30, R30, R5 ;  /* 0x000000051e1e7221 */ /* 0x000fe20000000000 */
[----:B------:R-:W-:Y:S01]  /*1380*/  FADD R48, R77, R48 ;  /* 0x000000304d307221 */ /* 0x000fe20000000000 */
[----:B------:R-:W-:Y:S01]  /*1390*/  FADD R49, R78, R49 ;  /* 0x000000314e317221 */ /* 0x000fe20000000000 */
[----:B------:R-:W-:Y:S01]  /*13a0*/  FADD R50, R79, R50 ;  /* 0x000000324f327221 */ /* 0x000fe20000000000 */
[----:B------:R-:W-:Y:S01]  /*13b0*/  FADD R51, R82, R51 ;  /* 0x0000003352337221 */ /* 0x000fe20000000000 */
[----:B------:R-:W-:Y:S01]  /*13c0*/  FFMA R10, R35, R7, R71 ;  /* 0x00000007230a7223 */ /* 0x000fe20000000047 */
[----:B------:R-:W-:Y:S01]  /*13d0*/  FADD R31, R31, R6 ;  /* 0x000000061f1f7221 */ /* 0x000fe20000000000 */
[----:B------:R-:W-:-:S04]  /*13e0*/  IMAD.WIDE R4, R0, 0x4, R56 ;  /* 0x0000000400047825 */ /* 0x000fc800078e0238 */
[----:B------:R-:W-:Y:S01]  /*13f0*/  FADD R44, R85, R44 ;  /* 0x0000002c552c7221 */ /* 0x000fe20000000000 */
[----:B------:R-:W-:Y:S01]  /*1400*/  FADD R45, R86, R45 ;  /* 0x0000002d562d7221 */ /* 0x000fe20000000000 */
[----:B------:R-:W-:Y:S01]  /*1410*/  FADD R46, R87, R46 ;  /* 0x0000002e572e7221 */ /* 0x000fe20000000000 */
[----:B------:R-:W-:Y:S01]  /*1420*/  FADD R47, R88, R47 ;  /* 0x0000002f582f7221 */ /* 0x000fe20000000000 */
[----:B------:R-:W-:Y:S01]  /*1430*/  FFMA R14, R35, R11, R71 ;  /* 0x0000000b230e7223 */ /* 0x000fe20000000047 */
[----:B------:R-:W-:-:S04]  /*1440*/  IMAD.WIDE R6, R2, 0x4, R56 ;  /* 0x0000000402067825 */ /* 0x000fc800078e0238 */
[----:B------:R-:W-:Y:S01]  /*1450*/  FADD R41, R72, R41 ;  /* 0x0000002948297221 */ /* 0x000fe20000000000 */
[----:B------:R-:W-:Y:S01]  /*1460*/  FADD R42, R67, R42 ;  /* 0x0000002a432a7221 */ /* 0x000fe20000000000 */
[----:B------:R-:W-:Y:S01]  /*1470*/  FADD R43, R76, R43 ;  /* 0x0000002b4c2b7221 */ /* 0x000fe20000000000 */
[----:B------:R-:W-:-:S04]  /*1480*/  IMAD.WIDE R56, R3, 0x4, R56 ;  /* 0x0000000403387825 */ /* 0x000fc800078e0238 */
[----:B------:R-:W-:Y:S01]  /*1490*/  FADD R28, R28, R53 ;  /* 0x000000351c1c7221 */ /* 0x000fe20000000000 */
[----:B------:R-:W-:Y:S01]  /*14a0*/  FADD R25, R25, R8 ;  /* 0x0000000819197221 */ /* 0x000fe20000000000 */
[----:B------:R-:W-:Y:S01]  /*14b0*/  FADD R26, R26, R9 ;  /* 0x000000091a1a7221 */ /* 0x000fe20000000000 */
[----:B0-----:R-:W-:-:S04]  /*14c0*/  IMAD.WIDE R2, R61, 0x4, R12 ;  /* 0x000000043d027825 */ /* 0x001fc800078e020c */
[----:B------:R-:W-:Y:S01]  /*14d0*/  FADD R24, R24, R55 ;  /* 0x0000003718187221 */ /* 0x000fe20000000000 */
[----:B------:R-:W-:Y:S01]  /*14e0*/  FADD R27, R27, R10 ;  /* 0x0000000a1b1b7221 */ /* 0x000fe20000000000 */
[----:B------:R-:W-:Y:S01]  /*14f0*/  FADD R20, R20, R63 ;  /* 0x0000003f14147221 */ /* 0x000fe20000000000 */
[----:B------:R-:W-:-:S04]  /*1500*/  IMAD.WIDE R8, R58, 0x4, R12 ;  /* 0x000000043a087825 */ /* 0x000fc800078e020c */
[----:B------:R-:W-:Y:S01]  /*1510*/  FADD R21, R21, R32 ;  /* 0x0000002015157221 */ /* 0x000fe20000000000 */
[----:B------:R-:W-:Y:S01]  /*1520*/  FADD R22, R22, R33 ;  /* 0x0000002116167221 */ /* 0x000fe20000000000 */
[----:B------:R-:W-:Y:S01]  /*1530*/  FADD R23, R23, R14 ;  /* 0x0000000e17177221 */ /* 0x000fe20000000000 */
[----:B------:R0:W-:Y:S01]  /*1540*/  @P6 STG.E.128 desc[UR6][R4.64], R48 ;  /* 0x0000003004006986 */ /* 0x0001e2000c101d06 */
[----:B------:R-:W-:-:S04]  /*1550*/  IMAD.WIDE R60, R60, 0x4, R12 ;  /* 0x000000043c3c7825 */ /* 0x000fc800078e020c */
[----:B------:R-:W-:Y:S01]  /*1560*/  FFMA R37, R34, R38, R70 ;  /* 0x0000002622257223 */ /* 0x000fe20000000046 */
[----:B------:R0:W-:Y:S01]  /*1570*/  @P5 STG.E.128 desc[UR6][R6.64], R44 ;  /* 0x0000002c06005986 */ /* 0x0001e2000c101d06 */
[----:B------:R-:W-:-:S03]  /*1580*/  FFMA R34, R35, R39, R71 ;  /* 0x0000002723227223 */ /* 0x000fc60000000047 */
[----:B------:R0:W-:Y:S04]  /*1590*/  @P4 STG.E.128 desc[UR6][R56.64], R40 ;  /* 0x0000002838004986 */ /* 0x0001e8000c101d06 */
[----:B------:R0:W-:Y:S04]  /*15a0*/  @P3 STG.E.128 desc[UR6][R2.64], R28 ;  /* 0x0000001c02003986 */ /* 0x0001e8000c101d06 */
[----:B------:R0:W-:Y:S01]  /*15b0*/  @P2 STG.E.128 desc[UR6][R8.64], R24 ;  /* 0x0000001808002986 */ /* 0x0001e2000c101d06 */
[----:B------:R-:W-:-:S03]  /*15c0*/  FADD R16, R16, R65 ;  /* 0x0000004110107221 */ /* 0x000fc60000000000 */
[----:B------:R0:W-:Y:S01]  /*15d0*/  @P1 STG.E.128 desc[UR6][R60.64], R20 ;  /* 0x000000143c001986 */ /* 0x0001e2000c101d06 */
[----:B------:R-:W-:Y:S01]  /*15e0*/  FADD R17, R17, R36 ;  /* 0x0000002411117221 */ /* 0x000fe20000000000 */
[----:B------:R-:W-:Y:S01]  /*15f0*/  FADD R18, R18, R37 ;  /* 0x0000002512127221 */ /* 0x000fe20000000000 */
[----:B------:R-:W-:Y:S01]  /*1600*/  FADD R19, R19, R34 ;  /* 0x0000002213137221 */ /* 0x000fe20000000000 */
[----:B------:R-:W-:Y:S01]  /*1610*/  IMAD.WIDE R10, R59, 0x4, R12 ;  /* 0x000000043b0a7825 */ /* 0x000fe200078e020c */
[----:B0-----:R-:W-:Y:S06]  /*1620*/  @!P0 EXIT ;  /* 0x000000000000894d */ /* 0x001fec0003800000 */
[----:B------:R-:W-:Y:S01]  /*1630*/  STG.E.128 desc[UR6][R10.64], R16 ;  /* 0x000000100a007986 */ /* 0x000fe2000c101d06 */
[----:B------:R-:W-:Y:S05]  /*1640*/  EXIT ;  /* 0x000000000000794d */ /* 0x000fea0003800000 */
.L_x_0:
[----:B------:R-:W-:-:S00]  /*1650*/  BRA `(.L_x_0) ;  /* 0xfffffffc00fc7947 */ /* 0x000fc0000383ffff */
[----:B------:R-:W-:-:S00]  /*1660*/  NOP ;  /* 0x0000000000007918 */ /* 0x000fc00000000000 */
        /* <DEDUP_REMOVED lines=9> */
.L_x_1:


//--------------------- .nv.shared.triton_poi_fused_add_convolution_mul_21 --------------------------
	.section	.nv.shared.triton_poi_fused_add_convolution_mul_21,"aw",@nobits
	.sectionflags	@""
	.align	16
	.zero		1024


//--------------------- .nv.constant0.triton_poi_fused_add_convolution_mul_21 --------------------------
	.section	.nv.constant0.triton_poi_fused_add_convolution_mul_21,"a",@progbits
	.sectionflags	@""
	.align	4
.nv.constant0.triton_poi_fused_add_convolution_mul_21:
	.zero		584
